	.headerflags	@"EF_CUDA_TEXMODE_UNIFIED EF_CUDA_64BIT_ADDRESS EF_CUDA_ACCELERATORS EF_CUDA_SM90 EF_CUDA_VIRTUAL_SM(EF_CUDA_SM90)"
	.elftype	@"ET_EXEC"


//--------------------- .nv.info                  --------------------------
	.section	.nv.info,"",@"SHT_CUDA_INFO"
	.align	4


	//----- nvinfo : EIATTR_REGCOUNT
	.align		4
        /*0000*/ 	.byte	0x04, 0x2f
        /*0002*/ 	.short	(.L_1 - .L_0)
	.align		4
.L_0:
        /*0004*/ 	.word	index@(triton_poi_fused_convolution_relu_0)
        /*0008*/ 	.word	0x00000010


	//----- nvinfo : EIATTR_MIN_STACK_SIZE
	.align		4
.L_1:
        /*000c*/ 	.byte	0x04, 0x12
        /*000e*/ 	.short	(.L_3 - .L_2)
	.align		4
.L_2:
        /*0010*/ 	.word	index@(triton_poi_fused_convolution_relu_0)
        /*0014*/ 	.word	0x00000000


	//----- nvinfo : EIATTR_FRAME_SIZE
	.align		4
.L_3:
        /*0018*/ 	.byte	0x04, 0x11
        /*001a*/ 	.short	(.L_5 - .L_4)
	.align		4
.L_4:
        /*001c*/ 	.word	index@(triton_poi_fused_convolution_relu_0)
        /*0020*/ 	.word	0x00000000


	//----- nvinfo : EIATTR_MIN_STACK_SIZE
	.align		4
.L_5:
        /*0024*/ 	.byte	0x04, 0x12
        /*0026*/ 	.short	(.L_7 - .L_6)
	.align		4
.L_6:
        /*0028*/ 	.word	index@(triton_poi_fused_convolution_relu_0)
        /*002c*/ 	.word	0x00000000
.L_7:


//--------------------- .nv.info.triton_poi_fused_convolution_relu_0 --------------------------
	.section	.nv.info.triton_poi_fused_convolution_relu_0,"",@"SHT_CUDA_INFO"
	.sectionflags	@""
	.align	4


	//----- nvinfo : EIATTR_CUDA_API_VERSION
	.align		4
        /*0000*/ 	.byte	0x04, 0x37
        /*0002*/ 	.short	(.L_9 - .L_8)
.L_8:
        /*0004*/ 	.word	0x0000007c


	//----- nvinfo : EIATTR_KPARAM_INFO
	.align		4
.L_9:
        /*0008*/ 	.byte	0x04, 0x17
        /*000a*/ 	.short	(.L_11 - .L_10)
.L_10:
        /*000c*/ 	.word	0x00000000
        /*0010*/ 	.short	0x0003
        /*0012*/ 	.short	0x0018
        /*0014*/ 	.byte	0x00, 0xf0, 0x11, 0x00


	//----- nvinfo : EIATTR_KPARAM_INFO
	.align		4
.L_11:
        /*0018*/ 	.byte	0x04, 0x17
        /*001a*/ 	.short	(.L_13 - .L_12)
.L_12:
        /*001c*/ 	.word	0x00000000
        /*0020*/ 	.short	0x0002
        /*0022*/ 	.short	0x0010
        /*0024*/ 	.byte	0x00, 0xf4, 0x21, 0x00


	//----- nvinfo : EIATTR_KPARAM_INFO
	.align		4
.L_13:
        /*0028*/ 	.byte	0x04, 0x17
        /*002a*/ 	.short	(.L_15 - .L_14)
.L_14:
        /*002c*/ 	.word	0x00000000
        /*0030*/ 	.short	0x0001
        /*0032*/ 	.short	0x0008
        /*0034*/ 	.byte	0x00, 0xf4, 0x21, 0x00


	//----- nvinfo : EIATTR_KPARAM_INFO
	.align		4
.L_15:
        /*0038*/ 	.byte	0x04, 0x17
        /*003a*/ 	.short	(.L_17 - .L_16)
.L_16:
        /*003c*/ 	.word	0x00000000
        /*0040*/ 	.short	0x0000
        /*0042*/ 	.short	0x0000
        /*0044*/ 	.byte	0x00, 0xf4, 0x21, 0x00


	//----- nvinfo : EIATTR_SPARSE_MMA_MASK
	.align		4
.L_17:
        /*0048*/ 	.byte	0x03, 0x50
        /*004a*/ 	.short	0x0000


	//----- nvinfo : EIATTR_MAXREG_COUNT
	.align		4
        /*004c*/ 	.byte	0x03, 0x1b
        /*004e*/ 	.short	0x00ff


	//----- nvinfo : EIATTR_EXIT_INSTR_OFFSETS
	.align		4
        /*0050*/ 	.byte	0x04, 0x1c
        /*0052*/ 	.short	(.L_19 - .L_18)


	//   ....[0]....
.L_18:
        /*0054*/ 	.word	0x00000210


	//   ....[1]....
        /*0058*/ 	.word	0x00000230


	//----- nvinfo : EIATTR_REQNTID
	.align		4
.L_19:
        /*005c*/ 	.byte	0x04, 0x10
        /*005e*/ 	.short	(.L_21 - .L_20)
.L_20:
        /*0060*/ 	.word	0x00000080
        /*0064*/ 	.word	0x00000001
        /*0068*/ 	.word	0x00000001


	//----- nvinfo : EIATTR_CBANK_PARAM_SIZE
	.align		4
.L_21:
        /*006c*/ 	.byte	0x03, 0x19
        /*006e*/ 	.short	0x001c


	//----- nvinfo : EIATTR_PARAM_CBANK
	.align		4
        /*0070*/ 	.byte	0x04, 0x0a
        /*0072*/ 	.short	(.L_23 - .L_22)
	.align		4
.L_22:
        /*0074*/ 	.word	index@(.nv.constant0.triton_poi_fused_convolution_relu_0)
        /*0078*/ 	.short	0x0210
        /*007a*/ 	.short	0x001c


	//----- nvinfo : EIATTR_SW_WAR
	.align		4
.L_23:
        /*007c*/ 	.byte	0x04, 0x36
        /*007e*/ 	.short	(.L_25 - .L_24)
.L_24:
        /*0080*/ 	.word	0x00000008
.L_25:


//--------------------- .nv.callgraph             --------------------------
	.section	.nv.callgraph,"",@"SHT_CUDA_CALLGRAPH"
	.align	4
	.sectionentsize	8
	.align		4
        /*0000*/ 	.word	0x00000000
	.align		4
        /*0004*/ 	.word	0xffffffff
	.align		4
        /*0008*/ 	.word	0x00000000
	.align		4
        /*000c*/ 	.word	0xfffffffe
	.align		4
        /*0010*/ 	.word	0x00000000
	.align		4
        /*0014*/ 	.word	0xfffffffd
	.align		4
        /*0018*/ 	.word	0x00000000
	.align		4
        /*001c*/ 	.word	0xfffffffc


//--------------------- .text.triton_poi_fused_convolution_relu_0 --------------------------
	.section	.text.triton_poi_fused_convolution_relu_0,"ax",@progbits
	.align	128
        .global         triton_poi_fused_convolution_relu_0
        .type           triton_poi_fused_convolution_relu_0,@function
        .size           triton_poi_fused_convolution_relu_0,(.L_x_1 - triton_poi_fused_convolution_relu_0)
        .other          triton_poi_fused_convolution_relu_0,@"STO_CUDA_ENTRY STV_DEFAULT"
triton_poi_fused_convolution_relu_0:
.text.triton_poi_fused_convolution_relu_0:
[----:B------:R-:W0:Y:S02]  /*0000*/  LDC R1, c[0x0][0x28] ;  /* 0x00000a00ff017b82 */ /* 0x000e240000000800 */
[----:B------:R-:W1:Y:S01]  /*0010*/  S2R R0, SR_TID.X ;  /* 0x0000000000007919 */ /* 0x000e620000002100 */
[----:B------:R-:W2:Y:S01]  /*0020*/  LDC.64 R4, c[0x0][0x218] ;  /* 0x00008600ff047b82 */ /* 0x000ea20000000a00 */
[----:B------:R-:W-:Y:S01]  /*0030*/  CS2R R10, SRZ ;  /* 0x00000000000a7805 */ /* 0x000fe2000001ff00 */
[----:B------:R-:W-:Y:S01]  /*0040*/  IMAD.MOV.U32 R13, RZ, RZ, RZ ;  /* 0x000000ffff0d7224 */ /* 0x000fe200078e00ff */
[----:B------:R-:W3:Y:S01]  /*0050*/  S2R R9, SR_CTAID.X ;  /* 0x0000000000097919 */ /* 0x000ee20000002500 */
[----:B------:R-:W-:Y:S01]  /*0060*/  ULDC.64 UR4, c[0x0][0x208] ;  /* 0x0000820000047ab9 */ /* 0x000fe20000000a00 */
[----:B-1----:R-:W-:Y:S01]  /*0070*/  IMAD.SHL.U32 R0, R0, 0x2, RZ ;  /* 0x0000000200007824 */ /* 0x002fe200078e00ff */
[----:B---3--:R-:W-:-:S04]  /*0080*/  SHF.R.S32.HI R2, RZ, 0x17, R9 ;  /* 0x00000017ff027819 */ /* 0x008fc80000011409 */
[----:B------:R-:W-:Y:S02]  /*0090*/  LOP3.LUT R0, R0, 0xfe, RZ, 0xc0, !PT ;  /* 0x000000fe00007812 */ /* 0x000fe400078ec0ff */
[----:B------:R-:W-:-:S03]  /*00a0*/  SGXT R2, R2, 0x1 ;  /* 0x000000010202781a */ /* 0x000fc60000000200 */
[----:B------:R-:W-:-:S05]  /*00b0*/  IMAD R9, R9, 0x100, R0 ;  /* 0x0000010009097824 */ /* 0x000fca00078e0200 */
[----:B------:R-:W-:Y:S02]  /*00c0*/  LEA.HI R0, R2, R9, RZ, 0x4 ;  /* 0x0000000902007211 */ /* 0x000fe400078f20ff */
[----:B------:R-:W1:Y:S01]  /*00d0*/  LDC.64 R2, c[0x0][0x210] ;  /* 0x00008400ff027b82 */ /* 0x000e620000000a00 */
[----:B------:R-:W-:Y:S02]  /*00e0*/  ISETP.GE.AND P2, PT, R9, 0x100, PT ;  /* 0x000001000900780c */ /* 0x000fe40003f46270 */
[----:B------:R-:W-:-:S04]  /*00f0*/  SHF.R.S32.HI R0, RZ, 0x4, R0 ;  /* 0x00000004ff007819 */ /* 0x000fc80000011400 */
[----:B------:R-:W-:-:S04]  /*0100*/  LEA.HI R6, R0, R0, RZ, 0x2 ;  /* 0x0000000000067211 */ /* 0x000fc800078f10ff */
[----:B------:R-:W-:-:S05]  /*0110*/  LOP3.LUT R7, R6, 0xfffffffc, RZ, 0xc0, !PT ;  /* 0xfffffffc06077812 */ /* 0x000fca00078ec0ff */
[----:B------:R-:W-:Y:S02]  /*0120*/  IMAD.IADD R7, R0, 0x1, -R7 ;  /* 0x0000000100077824 */ /* 0x000fe400078e0a07 */
[----:B------:R-:W-:Y:S02]  /*0130*/  IMAD.MOV.U32 R0, RZ, RZ, RZ ;  /* 0x000000ffff007224 */ /* 0x000fe400078e00ff */
[----:B--2---:R-:W-:Y:S02]  /*0140*/  IMAD.WIDE R4, R7, 0x4, R4 ;  /* 0x0000000407047825 */ /* 0x004fe400078e0204 */
[----:B------:R-:W2:Y:S02]  /*0150*/  LDC.64 R6, c[0x0][0x220] ;  /* 0x00008800ff067b82 */ /* 0x000ea40000000a00 */
[C---:B-1----:R-:W-:Y:S01]  /*0160*/  IMAD.WIDE R2, R9.reuse, 0x4, R2 ;  /* 0x0000000409027825 */ /* 0x042fe200078e0202 */
[----:B------:R-:W3:Y:S04]  /*0170*/  @!P2 LDG.E.EL R0, desc[UR4][R4.64] ;  /* 0x000000040400a981 */ /* 0x000ee8000c2e1900 */
[----:B------:R-:W3:Y:S04]  /*0180*/  @!P2 LDG.E.64 R10, desc[UR4][R2.64] ;  /* 0x00000004020aa981 */ /* 0x000ee8000c1e1b00 */
[----:B------:R-:W4:Y:S01]  /*0190*/  @!P2 LDG.E.EL R13, desc[UR4][R4.64] ;  /* 0x00000004040da981 */ /* 0x000f22000c2e1900 */
[----:B--2---:R-:W-:Y:S01]  /*01a0*/  IMAD.WIDE R6, R9, 0x4, R6 ;  /* 0x0000000409067825 */ /* 0x004fe200078e0206 */
[----:B---3--:R-:W-:-:S03]  /*01b0*/  FSETP.GEU.AND P1, PT, R11, -R0, PT ;  /* 0x800000000b00720b */ /* 0x008fc60003f2e000 */
[----:B------:R-:W-:Y:S01]  /*01c0*/  FADD R11, R0, R11 ;  /* 0x0000000b000b7221 */ /* 0x000fe20000000000 */
[----:B----4-:R-:W-:Y:S01]  /*01d0*/  FADD R0, R13, R10 ;  /* 0x0000000a0d007221 */ /* 0x010fe20000000000 */
[----:B------:R-:W-:-:S03]  /*01e0*/  FSETP.GEU.AND P0, PT, R10, -R13, PT ;  /* 0x8000000d0a00720b */ /* 0x000fc60003f0e000 */
[----:B------:R-:W-:Y:S02]  /*01f0*/  FSEL R11, R11, RZ, P1 ;  /* 0x000000ff0b0b7208 */ /* 0x000fe40000800000 */
[----:B------:R-:W-:Y:S01]  /*0200*/  FSEL R10, R0, RZ, P0 ;  /* 0x000000ff000a7208 */ /* 0x000fe20000000000 */
[----:B------:R-:W-:Y:S07]  /*0210*/  @P2 EXIT ;  /* 0x000000000000294d */ /* 0x000fee0003800000 */
[----:B------:R-:W-:Y:S01]  /*0220*/  STG.E.64 desc[UR4][R6.64], R10 ;  /* 0x0000000a06007986 */ /* 0x000fe2000c101b04 */
[----:B------:R-:W-:Y:S05]  /*0230*/  EXIT ;  /* 0x000000000000794d */ /* 0x000fea0003800000 */
.L_x_0:
[----:B------:R-:W-:-:S00]  /*0240*/  BRA `(.L_x_0) ;  /* 0xfffffffc00fc7947 */ /* 0x000fc0000383ffff */
[----:B------:R-:W-:-:S00]  /*0250*/  NOP ;  /* 0x0000000000007918 */ /* 0x000fc00000000000 */
        /* <DEDUP_REMOVED lines=10> */
.L_x_1:


//--------------------- .nv.constant0.triton_poi_fused_convolution_relu_0 --------------------------
	.section	.nv.constant0.triton_poi_fused_convolution_relu_0,"a",@progbits
	.sectionflags	@""
	.align	4
.nv.constant0.triton_poi_fused_convolution_relu_0:
	.zero		556
